//
// Generated by NVIDIA NVVM Compiler
//
// Compiler Build ID: CL-36424714
// Cuda compilation tools, release 13.0, V13.0.88
// Based on NVVM 20.0.0
//

.version 9.0
.target sm_100
.address_size 64

	// .globl	fuzzy_filter

.visible .entry fuzzy_filter(
	.param .u64 .ptr .align 1 fuzzy_filter_param_0,
	.param .u64 .ptr .align 1 fuzzy_filter_param_1,
	.param .u64 .ptr .align 1 fuzzy_filter_param_2,
	.param .f32 fuzzy_filter_param_3,
	.param .u32 fuzzy_filter_param_4,
	.param .u32 fuzzy_filter_param_5
)
{
	.reg .pred 	%p<33>;
	.reg .b16 	%rs<2>;
	.reg .b32 	%r<29>;
	.reg .b32 	%f<111>;
	.reg .b64 	%rd<27>;

	ld.param.u64 	%rd13, [fuzzy_filter_param_0];
	ld.param.u64 	%rd14, [fuzzy_filter_param_1];
	ld.param.u64 	%rd15, [fuzzy_filter_param_2];
	ld.param.f32 	%f46, [fuzzy_filter_param_3];
	ld.param.u32 	%r17, [fuzzy_filter_param_4];
	ld.param.u32 	%r18, [fuzzy_filter_param_5];
	cvta.to.global.u64 	%rd1, %rd15;
	cvta.to.global.u64 	%rd2, %rd14;
	mov.u32 	%r19, %ctaid.x;
	mov.u32 	%r20, %ntid.x;
	mov.u32 	%r21, %tid.x;
	mad.lo.s32 	%r1, %r19, %r20, %r21;
	setp.ge.s32 	%p1, %r1, %r17;
	@%p1 bra 	$L__BB0_44;
	setp.lt.s32 	%p2, %r18, 1;
	mov.f32 	%f110, 0f3F800000;
	@%p2 bra 	$L__BB0_43;
	and.b32  	%r2, %r18, 3;
	setp.lt.u32 	%p3, %r18, 4;
	mov.f32 	%f110, 0f3F800000;
	mov.b32 	%r26, 0;
	@%p3 bra 	$L__BB0_33;
	and.b32  	%r26, %r18, 2147483644;
	neg.s32 	%r25, %r26;
	shl.b32 	%r5, %r17, 2;
	add.s64 	%rd25, %rd1, 32;
	mov.f32 	%f110, 0f3F800000;
	mul.wide.s32 	%rd6, %r17, 4;
	mov.u32 	%r24, %r1;
$L__BB0_4:
	mul.wide.s32 	%rd16, %r24, 4;
	add.s64 	%rd5, %rd2, %rd16;
	ld.global.f32 	%f2, [%rd5];
	ld.global.f32 	%f3, [%rd25+-32];
	setp.le.f32 	%p4, %f2, %f3;
	mov.f32 	%f102, 0f00000000;
	@%p4 bra 	$L__BB0_11;
	ld.global.f32 	%f4, [%rd25+-20];
	setp.ge.f32 	%p5, %f2, %f4;
	@%p5 bra 	$L__BB0_11;
	ld.global.f32 	%f5, [%rd25+-28];
	setp.ltu.f32 	%p6, %f2, %f5;
	@%p6 bra 	$L__BB0_8;
	ld.global.f32 	%f54, [%rd25+-24];
	setp.le.f32 	%p7, %f2, %f54;
	mov.f32 	%f102, 0f3F800000;
	@%p7 bra 	$L__BB0_11;
$L__BB0_8:
	setp.geu.f32 	%p8, %f2, %f5;
	@%p8 bra 	$L__BB0_10;
	sub.f32 	%f58, %f2, %f3;
	sub.f32 	%f59, %f5, %f3;
	div.rn.f32 	%f102, %f58, %f59;
	bra.uni 	$L__BB0_11;
$L__BB0_10:
	sub.f32 	%f55, %f4, %f2;
	ld.global.f32 	%f56, [%rd25+-24];
	sub.f32 	%f57, %f4, %f56;
	div.rn.f32 	%f102, %f55, %f57;
$L__BB0_11:
	min.f32 	%f9, %f110, %f102;
	add.s64 	%rd7, %rd5, %rd6;
	ld.global.f32 	%f10, [%rd7];
	ld.global.f32 	%f11, [%rd25+-16];
	setp.le.f32 	%p9, %f10, %f11;
	mov.f32 	%f103, 0f00000000;
	@%p9 bra 	$L__BB0_18;
	ld.global.f32 	%f12, [%rd25+-4];
	setp.ge.f32 	%p10, %f10, %f12;
	@%p10 bra 	$L__BB0_18;
	ld.global.f32 	%f13, [%rd25+-12];
	setp.ltu.f32 	%p11, %f10, %f13;
	@%p11 bra 	$L__BB0_15;
	ld.global.f32 	%f63, [%rd25+-8];
	setp.le.f32 	%p12, %f10, %f63;
	mov.f32 	%f103, 0f3F800000;
	@%p12 bra 	$L__BB0_18;
$L__BB0_15:
	setp.lt.f32 	%p13, %f10, %f13;
	@%p13 bra 	$L__BB0_17;
	sub.f32 	%f64, %f12, %f10;
	ld.global.f32 	%f65, [%rd25+-8];
	sub.f32 	%f66, %f12, %f65;
	div.rn.f32 	%f103, %f64, %f66;
	bra.uni 	$L__BB0_18;
$L__BB0_17:
	sub.f32 	%f67, %f10, %f11;
	sub.f32 	%f68, %f13, %f11;
	div.rn.f32 	%f103, %f67, %f68;
$L__BB0_18:
	min.f32 	%f17, %f9, %f103;
	add.s64 	%rd8, %rd7, %rd6;
	ld.global.f32 	%f18, [%rd8];
	ld.global.f32 	%f19, [%rd25];
	setp.le.f32 	%p14, %f18, %f19;
	mov.f32 	%f104, 0f00000000;
	@%p14 bra 	$L__BB0_25;
	ld.global.f32 	%f20, [%rd25+12];
	setp.ge.f32 	%p15, %f18, %f20;
	@%p15 bra 	$L__BB0_25;
	ld.global.f32 	%f21, [%rd25+4];
	setp.ltu.f32 	%p16, %f18, %f21;
	@%p16 bra 	$L__BB0_22;
	ld.global.f32 	%f72, [%rd25+8];
	setp.le.f32 	%p17, %f18, %f72;
	mov.f32 	%f104, 0f3F800000;
	@%p17 bra 	$L__BB0_25;
$L__BB0_22:
	setp.lt.f32 	%p18, %f18, %f21;
	@%p18 bra 	$L__BB0_24;
	sub.f32 	%f73, %f20, %f18;
	ld.global.f32 	%f74, [%rd25+8];
	sub.f32 	%f75, %f20, %f74;
	div.rn.f32 	%f104, %f73, %f75;
	bra.uni 	$L__BB0_25;
$L__BB0_24:
	sub.f32 	%f76, %f18, %f19;
	sub.f32 	%f77, %f21, %f19;
	div.rn.f32 	%f104, %f76, %f77;
$L__BB0_25:
	min.f32 	%f25, %f17, %f104;
	add.s64 	%rd17, %rd8, %rd6;
	ld.global.f32 	%f26, [%rd17];
	ld.global.f32 	%f27, [%rd25+16];
	setp.le.f32 	%p19, %f26, %f27;
	mov.f32 	%f105, 0f00000000;
	@%p19 bra 	$L__BB0_32;
	ld.global.f32 	%f28, [%rd25+28];
	setp.ge.f32 	%p20, %f26, %f28;
	@%p20 bra 	$L__BB0_32;
	ld.global.f32 	%f29, [%rd25+20];
	setp.ltu.f32 	%p21, %f26, %f29;
	@%p21 bra 	$L__BB0_29;
	ld.global.f32 	%f81, [%rd25+24];
	setp.le.f32 	%p22, %f26, %f81;
	mov.f32 	%f105, 0f3F800000;
	@%p22 bra 	$L__BB0_32;
$L__BB0_29:
	setp.lt.f32 	%p23, %f26, %f29;
	@%p23 bra 	$L__BB0_31;
	sub.f32 	%f82, %f28, %f26;
	ld.global.f32 	%f83, [%rd25+24];
	sub.f32 	%f84, %f28, %f83;
	div.rn.f32 	%f105, %f82, %f84;
	bra.uni 	$L__BB0_32;
$L__BB0_31:
	sub.f32 	%f85, %f26, %f27;
	sub.f32 	%f86, %f29, %f27;
	div.rn.f32 	%f105, %f85, %f86;
$L__BB0_32:
	min.f32 	%f110, %f25, %f105;
	add.s32 	%r25, %r25, 4;
	add.s32 	%r24, %r24, %r5;
	add.s64 	%rd25, %rd25, 64;
	setp.ne.s32 	%p24, %r25, 0;
	@%p24 bra 	$L__BB0_4;
$L__BB0_33:
	setp.eq.s32 	%p25, %r2, 0;
	@%p25 bra 	$L__BB0_43;
	shl.b32 	%r23, %r26, 2;
	mul.wide.u32 	%rd18, %r23, 4;
	add.s64 	%rd19, %rd18, %rd1;
	add.s64 	%rd26, %rd19, 8;
	mad.lo.s32 	%r28, %r26, %r17, %r1;
	neg.s32 	%r27, %r2;
$L__BB0_35:
	.pragma "nounroll";
	mul.wide.s32 	%rd20, %r28, 4;
	add.s64 	%rd21, %rd2, %rd20;
	ld.global.f32 	%f37, [%rd21];
	ld.global.f32 	%f38, [%rd26+-8];
	setp.le.f32 	%p26, %f37, %f38;
	mov.f32 	%f109, 0f00000000;
	@%p26 bra 	$L__BB0_42;
	ld.global.f32 	%f39, [%rd26+4];
	setp.ge.f32 	%p27, %f37, %f39;
	@%p27 bra 	$L__BB0_42;
	ld.global.f32 	%f40, [%rd26+-4];
	setp.ltu.f32 	%p28, %f37, %f40;
	@%p28 bra 	$L__BB0_39;
	ld.global.f32 	%f90, [%rd26];
	setp.le.f32 	%p29, %f37, %f90;
	mov.f32 	%f109, 0f3F800000;
	@%p29 bra 	$L__BB0_42;
$L__BB0_39:
	setp.lt.f32 	%p30, %f37, %f40;
	@%p30 bra 	$L__BB0_41;
	sub.f32 	%f91, %f39, %f37;
	ld.global.f32 	%f92, [%rd26];
	sub.f32 	%f93, %f39, %f92;
	div.rn.f32 	%f109, %f91, %f93;
	bra.uni 	$L__BB0_42;
$L__BB0_41:
	sub.f32 	%f94, %f37, %f38;
	sub.f32 	%f95, %f40, %f38;
	div.rn.f32 	%f109, %f94, %f95;
$L__BB0_42:
	min.f32 	%f110, %f110, %f109;
	add.s64 	%rd26, %rd26, 16;
	add.s32 	%r28, %r28, %r17;
	add.s32 	%r27, %r27, 1;
	setp.ne.s32 	%p31, %r27, 0;
	@%p31 bra 	$L__BB0_35;
$L__BB0_43:
	setp.gt.f32 	%p32, %f110, %f46;
	selp.u16 	%rs1, 1, 0, %p32;
	cvta.to.global.u64 	%rd22, %rd13;
	mul.wide.s32 	%rd23, %r1, 2;
	add.s64 	%rd24, %rd22, %rd23;
	st.global.u16 	[%rd24], %rs1;
$L__BB0_44:
	ret;

}


// ===== COMPILED SASS (sm_100) =====

	.target	sm_100

	.elftype	@"ET_EXEC"


//--------------------- .note.nv.tkinfo           --------------------------
	.section	.note.nv.tkinfo,"",@"SHT_NOTE"
	.sectionflags	@"SHF_NOTE_NV_TKINFO"
	.tkinfo
        /*0018*/ 	.word	0x00000002
        /*0030*/ 	.string	""
        /*0030*/ 	.string	"ptxas"
        /*0030*/ 	.string	"Cuda compilation tools, release 13.0, V13.0.88"
        /*0030*/ 	.string	"Build cuda_13.0.r13.0/compiler.36424714_0"
        /*0030*/ 	.string	"-arch sm_100 -m 64 "



//--------------------- .note.nv.cuinfo           --------------------------
	.section	.note.nv.cuinfo,"",@"SHT_NOTE"
	.sectionflags	@"SHF_NOTE_NV_CUINFO"
        /*0018*/ 	.short	0x0002
        /*001a*/ 	.short	0x0064
        /*001c*/ 	.short	0x0082
	.zero		2


//--------------------- .nv.info                  --------------------------
	.section	.nv.info,"",@"SHT_CUDA_INFO"
	.align	4


	//----- nvinfo : EIATTR_REGCOUNT
	.align		4
        /*0000*/ 	.byte	0x04, 0x2f
        /*0002*/ 	.short	(.L_1 - .L_0)
	.align		4
.L_0:
        /*0004*/ 	.word	index@(fuzzy_filter)
        /*0008*/ 	.word	0x00000017


	//----- nvinfo : EIATTR_FRAME_SIZE
	.align		4
.L_1:
        /*000c*/ 	.byte	0x04, 0x11
        /*000e*/ 	.short	(.L_3 - .L_2)
	.align		4
.L_2:
        /*0010*/ 	.word	index@($__internal_0_$__cuda_sm3x_div_rn_noftz_f32_slowpath)
        /*0014*/ 	.word	0x00000000


	//----- nvinfo : EIATTR_FRAME_SIZE
	.align		4
.L_3:
        /*0018*/ 	.byte	0x04, 0x11
        /*001a*/ 	.short	(.L_5 - .L_4)
	.align		4
.L_4:
        /*001c*/ 	.word	index@(fuzzy_filter)
        /*0020*/ 	.word	0x00000000


	//----- nvinfo : EIATTR_MIN_STACK_SIZE
	.align		4
.L_5:
        /*0024*/ 	.byte	0x04, 0x12
        /*0026*/ 	.short	(.L_7 - .L_6)
	.align		4
.L_6:
        /*0028*/ 	.word	index@(fuzzy_filter)
        /*002c*/ 	.word	0x00000000
.L_7:


//--------------------- .nv.compat                --------------------------
	.section	.nv.compat,"",@"SHT_CUDA_COMPAT_INFO"
	.align	4
        /*0000*/ 	.byte	0x02, 0x09, 0x00, 0x00, 0x02, 0x02, 0x01, 0x00, 0x02, 0x05, 0x05, 0x00, 0x03, 0x07, 0x01, 0x01
        /*0010*/ 	.byte	0x02, 0x03, 0x00, 0x00, 0x02, 0x06, 0x01, 0x00, 0x04, 0x0b, 0x08, 0x00, 0x01, 0x00, 0x00, 0x00
        /*0020*/ 	.byte	0x00, 0x00, 0x00, 0x00


//--------------------- .nv.info.fuzzy_filter     --------------------------
	.section	.nv.info.fuzzy_filter,"",@"SHT_CUDA_INFO"
	.sectionflags	@""
	.align	4


	//----- nvinfo : EIATTR_CUDA_API_VERSION
	.align		4
        /*0000*/ 	.byte	0x04, 0x37
        /*0002*/ 	.short	(.L_9 - .L_8)
.L_8:
        /*0004*/ 	.word	0x00000082


	//----- nvinfo : EIATTR_KPARAM_INFO
	.align		4
.L_9:
        /*0008*/ 	.byte	0x04, 0x17
        /*000a*/ 	.short	(.L_11 - .L_10)
.L_10:
        /*000c*/ 	.word	0x00000000
        /*0010*/ 	.short	0x0005
        /*0012*/ 	.short	0x0020
        /*0014*/ 	.byte	0x00, 0xf0, 0x11, 0x00


	//----- nvinfo : EIATTR_KPARAM_INFO
	.align		4
.L_11:
        /*0018*/ 	.byte	0x04, 0x17
        /*001a*/ 	.short	(.L_13 - .L_12)
.L_12:
        /*001c*/ 	.word	0x00000000
        /*0020*/ 	.short	0x0004
        /*0022*/ 	.short	0x001c
        /*0024*/ 	.byte	0x00, 0xf0, 0x11, 0x00


	//----- nvinfo : EIATTR_KPARAM_INFO
	.align		4
.L_13:
        /*0028*/ 	.byte	0x04, 0x17
        /*002a*/ 	.short	(.L_15 - .L_14)
.L_14:
        /*002c*/ 	.word	0x00000000
        /*0030*/ 	.short	0x0003
        /*0032*/ 	.short	0x0018
        /*0034*/ 	.byte	0x00, 0xf0, 0x11, 0x00


	//----- nvinfo : EIATTR_KPARAM_INFO
	.align		4
.L_15:
        /*0038*/ 	.byte	0x04, 0x17
        /*003a*/ 	.short	(.L_17 - .L_16)
.L_16:
        /*003c*/ 	.word	0x00000000
        /*0040*/ 	.short	0x0002
        /*0042*/ 	.short	0x0010
        /*0044*/ 	.byte	0x00, 0xf5, 0x21, 0x00


	//----- nvinfo : EIATTR_KPARAM_INFO
	.align		4
.L_17:
        /*0048*/ 	.byte	0x04, 0x17
        /*004a*/ 	.short	(.L_19 - .L_18)
.L_18:
        /*004c*/ 	.word	0x00000000
        /*0050*/ 	.short	0x0001
        /*0052*/ 	.short	0x0008
        /*0054*/ 	.byte	0x00, 0xf5, 0x21, 0x00


	//----- nvinfo : EIATTR_KPARAM_INFO
	.align		4
.L_19:
        /*0058*/ 	.byte	0x04, 0x17
        /*005a*/ 	.short	(.L_21 - .L_20)
.L_20:
        /*005c*/ 	.word	0x00000000
        /*0060*/ 	.short	0x0000
        /*0062*/ 	.short	0x0000
        /*0064*/ 	.byte	0x00, 0xf5, 0x21, 0x00


	//----- nvinfo : EIATTR_SPARSE_MMA_MASK
	.align		4
.L_21:
        /*0068*/ 	.byte	0x03, 0x50
        /*006a*/ 	.short	0x0000


	//----- nvinfo : EIATTR_MAXREG_COUNT
	.align		4
        /*006c*/ 	.byte	0x03, 0x1b
        /*006e*/ 	.short	0x00ff


	//----- nvinfo : EIATTR_MERCURY_ISA_VERSION
	.align		4
        /*0070*/ 	.byte	0x03, 0x5f
        /*0072*/ 	.short	0x0101


	//----- nvinfo : EIATTR_VRC_CTA_INIT_COUNT
	.align		4
        /*0074*/ 	.byte	0x02, 0x4a
	.zero		1
	.zero		1


	//----- nvinfo : EIATTR_EXIT_INSTR_OFFSETS
	.align		4
        /*0078*/ 	.byte	0x04, 0x1c
        /*007a*/ 	.short	(.L_23 - .L_22)


	//   ....[0]....
.L_22:
        /*007c*/ 	.word	0x00000080


	//   ....[1]....
        /*0080*/ 	.word	0x000015a0


	//----- nvinfo : EIATTR_CRS_STACK_SIZE
	.align		4
.L_23:
        /*0084*/ 	.byte	0x04, 0x1e
        /*0086*/ 	.short	(.L_25 - .L_24)
.L_24:
        /*0088*/ 	.word	0x00000000


	//----- nvinfo : EIATTR_CBANK_PARAM_SIZE
	.align		4
.L_25:
        /*008c*/ 	.byte	0x03, 0x19
        /*008e*/ 	.short	0x0024


	//----- nvinfo : EIATTR_PARAM_CBANK
	.align		4
        /*0090*/ 	.byte	0x04, 0x0a
        /*0092*/ 	.short	(.L_27 - .L_26)
	.align		4
.L_26:
        /*0094*/ 	.word	index@(.nv.constant0.fuzzy_filter)
        /*0098*/ 	.short	0x0380
        /*009a*/ 	.short	0x0024


	//----- nvinfo : EIATTR_SW_WAR
	.align		4
.L_27:
        /*009c*/ 	.byte	0x04, 0x36
        /*009e*/ 	.short	(.L_29 - .L_28)
.L_28:
        /*00a0*/ 	.word	0x00000008
.L_29:


//--------------------- .nv.callgraph             --------------------------
	.section	.nv.callgraph,"",@"SHT_CUDA_CALLGRAPH"
	.align	4
	.sectionentsize	8
	.align		4
        /*0000*/ 	.word	0x00000000
	.align		4
        /*0004*/ 	.word	0xffffffff
	.align		4
        /*0008*/ 	.word	0x00000000
	.align		4
        /*000c*/ 	.word	0xfffffffe
	.align		4
        /*0010*/ 	.word	0x00000000
	.align		4
        /*0014*/ 	.word	0xfffffffd
	.align		4
        /*0018*/ 	.word	0x00000000
	.align		4
        /*001c*/ 	.word	0xfffffffc


//--------------------- .text.fuzzy_filter        --------------------------
	.section	.text.fuzzy_filter,"ax",@progbits
	.align	128
        .global         fuzzy_filter
        .type           fuzzy_filter,@function
        .size           fuzzy_filter,(.L_x_56 - fuzzy_filter)
        .other          fuzzy_filter,@"STO_CUDA_ENTRY STV_DEFAULT"
fuzzy_filter:
.text.fuzzy_filter:
[----:B------:R-:W-:Y:S01]  /*0000*/  LDC R1, c[0x0][0x37c] ;  /* 0x0000df00ff017b82 */ /* 0x000fe20000000800 */
[----:B------:R-:W0:Y:S07]  /*0010*/  S2R R3, SR_TID.X ;  /* 0x0000000000037919 */ /* 0x000e2e0000002100 */
[----:B------:R-:W0:Y:S01]  /*0020*/  S2UR UR4, SR_CTAID.X ;  /* 0x00000000000479c3 */ /* 0x000e220000002500 */
[----:B------:R-:W1:Y:S07]  /*0030*/  LDCU UR5, c[0x0][0x39c] ;  /* 0x00007380ff0577ac */ /* 0x000e6e0008000800 */
[----:B------:R-:W0:Y:S01]  /*0040*/  LDC R4, c[0x0][0x360] ;  /* 0x0000d800ff047b82 */ /* 0x000e220000000800 */
[----:B-1----:R-:W-:-:S02]  /*0050*/  IMAD.U32 R7, RZ, RZ, UR5 ;  /* 0x00000005ff077e24 */ /* 0x002fc4000f8e00ff */
[----:B0-----:R-:W-:-:S05]  /*0060*/  IMAD R4, R4, UR4, R3 ;  /* 0x0000000404047c24 */ /* 0x001fca000f8e0203 */
[----:B------:R-:W-:-:S13]  /*0070*/  ISETP.GE.AND P0, PT, R4, R7, PT ;  /* 0x000000070400720c */ /* 0x000fda0003f06270 */
[----:B------:R-:W-:Y:S05]  /*0080*/  @P0 EXIT ;  /* 0x000000000000094d */ /* 0x000fea0003800000 */
[----:B------:R-:W0:Y:S01]  /*0090*/  LDCU UR6, c[0x0][0x3a0] ;  /* 0x00007400ff0677ac */ /* 0x000e220008000800 */
[----:B------:R-:W-:Y:S01]  /*00a0*/  IMAD.MOV.U32 R13, RZ, RZ, 0x3f800000 ;  /* 0x3f800000ff0d7424 */ /* 0x000fe200078e00ff */
[----:B------:R-:W1:Y:S01]  /*00b0*/  LDCU.64 UR12, c[0x0][0x358] ;  /* 0x00006b00ff0c77ac */ /* 0x000e620008000a00 */
[----:B0-----:R-:W-:-:S09]  /*00c0*/  UISETP.GE.AND UP0, UPT, UR6, 0x1, UPT ;  /* 0x000000010600788c */ /* 0x001fd2000bf06270 */
[----:B-1----:R-:W-:Y:S05]  /*00d0*/  BRA.U !UP0, `(.L_x_0) ;  /* 0x0000001508187547 */ /* 0x002fea000b800000 */
[----:B------:R-:W-:Y:S01]  /*00e0*/  UISETP.GE.U32.AND UP0, UPT, UR6, 0x4, UPT ;  /* 0x000000040600788c */ /* 0x000fe2000bf06070 */
[----:B------:R-:W-:Y:S01]  /*00f0*/  HFMA2 R13, -RZ, RZ, 1.875, 0 ;  /* 0x3f800000ff0d7431 */ /* 0x000fe200000001ff */
[----:B------:R-:W-:Y:S01]  /*0100*/  ULOP3.LUT UR10, UR6, 0x3, URZ, 0xc0, !UPT ;  /* 0x00000003060a7892 */ /* 0x000fe2000f8ec0ff */
[----:B------:R-:W-:-:S06]  /*0110*/  UMOV UR4, URZ ;  /* 0x000000ff00047c82 */ /* 0x000fcc0008000000 */
[----:B------:R-:W-:Y:S05]  /*0120*/  BRA.U !UP0, `(.L_x_1) ;  /* 0x0000000d08d47547 */ /* 0x000fea000b800000 */
[----:B------:R-:W0:Y:S01]  /*0130*/  LDCU.64 UR8, c[0x0][0x390] ;  /* 0x00007200ff0877ac */ /* 0x000e220008000a00 */
[----:B------:R-:W1:Y:S01]  /*0140*/  LDC R7, c[0x0][0x39c] ;  /* 0x0000e700ff077b82 */ /* 0x000e620000000800 */
[----:B------:R-:W-:Y:S01]  /*0150*/  IMAD.MOV.U32 R13, RZ, RZ, 0x3f800000 ;  /* 0x3f800000ff0d7424 */ /* 0x000fe200078e00ff */
[----:B------:R-:W-:Y:S01]  /*0160*/  MOV R8, R4 ;  /* 0x0000000400087202 */ /* 0x000fe20000000f00 */
[----:B------:R-:W-:-:S04]  /*0170*/  ULOP3.LUT UR4, UR6, 0x7ffffffc, URZ, 0xc0, !UPT ;  /* 0x7ffffffc06047892 */ /* 0x000fc8000f8ec0ff */
[----:B------:R-:W-:Y:S01]  /*0180*/  UIADD3 UR7, UPT, UPT, -UR4, URZ, URZ ;  /* 0x000000ff04077290 */ /* 0x000fe2000fffe1ff */
[----:B------:R-:W2:Y:S01]  /*0190*/  LDC.64 R14, c[0x0][0x388] ;  /* 0x0000e200ff0e7b82 */ /* 0x000ea20000000a00 */
[----:B0-----:R-:W-:-:S04]  /*01a0*/  UIADD3 UR5, UP0, UPT, UR8, 0x20, URZ ;  /* 0x0000002008057890 */ /* 0x001fc8000ff1e0ff */
[----:B------:R-:W-:Y:S02]  /*01b0*/  UIADD3.X UR6, UPT, UPT, URZ, UR9, URZ, UP0, !UPT ;  /* 0x00000009ff067290 */ /* 0x000fe400087fe4ff */
[----:B------:R-:W-:-:S04]  /*01c0*/  IMAD.U32 R10, RZ, RZ, UR5 ;  /* 0x00000005ff0a7e24 */ /* 0x000fc8000f8e00ff */
[----:B------:R-:W-:-:S07]  /*01d0*/  MOV R11, UR6 ;  /* 0x00000006000b7c02 */ /* 0x000fce0008000f00 */
.L_x_34:
[----:B--2---:R-:W-:Y:S01]  /*01e0*/  IMAD.WIDE R16, R8, 0x4, R14 ;  /* 0x0000000408107825 */ /* 0x004fe200078e020e */
[----:B------:R-:W2:Y:S04]  /*01f0*/  LDG.E R2, desc[UR12][R10.64+-0x20] ;  /* 0xffffe00c0a027981 */ /* 0x000ea8000c1e1900 */
[----:B------:R-:W2:Y:S01]  /*0200*/  LDG.E R3, desc[UR12][R16.64] ;  /* 0x0000000c10037981 */ /* 0x000ea2000c1e1900 */
[----:B------:R-:W-:Y:S01]  /*0210*/  UIADD3 UR7, UPT, UPT, UR7, 0x4, URZ ;  /* 0x0000000407077890 */ /* 0x000fe2000fffe0ff */
[----:B------:R-:W-:Y:S03]  /*0220*/  BSSY.RECONVERGENT B2, `(.L_x_2) ;  /* 0x0000034000027945 */ /* 0x000fe60003800200 */
[----:B------:R-:W-:Y:S01]  /*0230*/  UISETP.NE.AND UP0, UPT, UR7, URZ, UPT ;  /* 0x000000ff0700728c */ /* 0x000fe2000bf05270 */
[----:B------:R-:W-:Y:S01]  /*0240*/  IMAD.MOV.U32 R0, RZ, RZ, RZ ;  /* 0x000000ffff007224 */ /* 0x000fe200078e00ff */
[----:B--2---:R-:W-:-:S13]  /*0250*/  FSETP.GTU.AND P0, PT, R3, R2, PT ;  /* 0x000000020300720b */ /* 0x004fda0003f0c000 */
[----:B------:R-:W-:Y:S05]  /*0260*/  @!P0 BRA `(.L_x_3) ;  /* 0x0000000000bc8947 */ /* 0x000fea0003800000 */
[----:B------:R-:W2:Y:S02]  /*0270*/  LDG.E R6, desc[UR12][R10.64+-0x14] ;  /* 0xffffec0c0a067981 */ /* 0x000ea4000c1e1900 */
[----:B--2---:R-:W-:-:S13]  /*0280*/  FSETP.GE.AND P0, PT, R3, R6, PT ;  /* 0x000000060300720b */ /* 0x004fda0003f06000 */
[----:B------:R-:W-:Y:S05]  /*0290*/  @P0 BRA `(.L_x_3) ;  /* 0x0000000000b00947 */ /* 0x000fea0003800000 */
[----:B------:R-:W2:Y:S01]  /*02a0*/  LDG.E R12, desc[UR12][R10.64+-0x1c] ;  /* 0xffffe40c0a0c7981 */ /* 0x000ea2000c1e1900 */
[----:B------:R-:W-:Y:S01]  /*02b0*/  BSSY.RELIABLE B0, `(.L_x_4) ;  /* 0x0000008000007945 */ /* 0x000fe20003800100 */
[----:B--2---:R-:W-:-:S13]  /*02c0*/  FSETP.GE.AND P0, PT, R3, R12, PT ;  /* 0x0000000c0300720b */ /* 0x004fda0003f06000 */
[----:B------:R-:W-:Y:S05]  /*02d0*/  @!P0 BRA `(.L_x_5) ;  /* 0x0000000000148947 */ /* 0x000fea0003800000 */
[----:B------:R-:W2:Y:S02]  /*02e0*/  LDG.E R0, desc[UR12][R10.64+-0x18] ;  /* 0xffffe80c0a007981 */ /* 0x000ea4000c1e1900 */
[----:B--2---:R-:W-:Y:S01]  /*02f0*/  FSETP.GTU.AND P0, PT, R3, R0, PT ;  /* 0x000000000300720b */ /* 0x004fe20003f0c000 */
[----:B------:R-:W-:-:S12]  /*0300*/  HFMA2 R0, -RZ, RZ, 1.875, 0 ;  /* 0x3f800000ff007431 */ /* 0x000fd800000001ff */
[----:B------:R-:W-:Y:S05]  /*0310*/  @!P0 BREAK.RELIABLE B0 ;  /* 0x0000000000008942 */ /* 0x000fea0003800100 */
[----:B------:R-:W-:Y:S05]  /*0320*/  @!P0 BRA `(.L_x_3) ;  /* 0x00000000008c8947 */ /* 0x000fea0003800000 */
.L_x_5:
[----:B------:R-:W-:Y:S05]  /*0330*/  BSYNC.RELIABLE B0 ;  /* 0x0000000000007941 */ /* 0x000fea0003800100 */
.L_x_4:
[----:B------:R-:W-:-:S13]  /*0340*/  FSETP.GEU.AND P0, PT, R3, R12, PT ;  /* 0x0000000c0300720b */ /* 0x000fda0003f0e000 */
[----:B------:R-:W-:Y:S05]  /*0350*/  @P0 BRA `(.L_x_6) ;  /* 0x0000000000400947 */ /* 0x000fea0003800000 */
[----:B------:R-:W-:Y:S01]  /*0360*/  FADD R12, -R2, R12 ;  /* 0x0000000c020c7221 */ /* 0x000fe20000000100 */
[----:B------:R-:W-:Y:S01]  /*0370*/  FADD R3, R3, -R2 ;  /* 0x8000000203037221 */ /* 0x000fe20000000000 */
[----:B------:R-:W-:Y:S02]  /*0380*/  BSSY.RECONVERGENT B3, `(.L_x_7) ;  /* 0x000000c000037945 */ /* 0x000fe40003800200 */
[----:B------:R-:W0:Y:S08]  /*0390*/  MUFU.RCP R0, R12 ;  /* 0x0000000c00007308 */ /* 0x000e300000001000 */
[----:B------:R-:W2:Y:S01]  /*03a0*/  FCHK P0, R3, R12 ;  /* 0x0000000c03007302 */ /* 0x000ea20000000000 */
[----:B0-----:R-:W-:-:S04]  /*03b0*/  FFMA R5, -R12, R0, 1 ;  /* 0x3f8000000c057423 */ /* 0x001fc80000000100 */
[----:B------:R-:W-:-:S04]  /*03c0*/  FFMA R0, R0, R5, R0 ;  /* 0x0000000500007223 */ /* 0x000fc80000000000 */
[----:B------:R-:W-:-:S04]  /*03d0*/  FFMA R5, R3, R0, RZ ;  /* 0x0000000003057223 */ /* 0x000fc800000000ff */
[----:B------:R-:W-:-:S04]  /*03e0*/  FFMA R2, -R12, R5, R3 ;  /* 0x000000050c027223 */ /* 0x000fc80000000103 */
[----:B------:R-:W-:Y:S01]  /*03f0*/  FFMA R0, R0, R2, R5 ;  /* 0x0000000200007223 */ /* 0x000fe20000000005 */
[----:B--2---:R-:W-:Y:S06]  /*0400*/  @!P0 BRA `(.L_x_8) ;  /* 0x00000000000c8947 */ /* 0x004fec0003800000 */
[----:B------:R-:W-:Y:S01]  /*0410*/  IMAD.MOV.U32 R0, RZ, RZ, R12 ;  /* 0x000000ffff007224 */ /* 0x000fe200078e000c */
[----:B------:R-:W-:-:S07]  /*0420*/  MOV R2, 0x440 ;  /* 0x0000044000027802 */ /* 0x000fce0000000f00 */
[----:B-1----:R-:W-:Y:S05]  /*0430*/  CALL.REL.NOINC `($__internal_0_$__cuda_sm3x_div_rn_noftz_f32_slowpath) ;  /* 0x00000010005c7944 */ /* 0x002fea0003c00000 */
.L_x_8:
[----:B------:R-:W-:Y:S05]  /*0440*/  BSYNC.RECONVERGENT B3 ;  /* 0x0000000000037941 */ /* 0x000fea0003800200 */
.L_x_7:
[----:B------:R-:W-:Y:S05]  /*0450*/  BRA `(.L_x_3) ;  /* 0x0000000000407947 */ /* 0x000fea0003800000 */
.L_x_6:
[----:B------:R-:W2:Y:S01]  /*0460*/  LDG.E R0, desc[UR12][R10.64+-0x18] ;  /* 0xffffe80c0a007981 */ /* 0x000ea2000c1e1900 */
[----:B------:R-:W-:Y:S01]  /*0470*/  FADD R3, -R3, R6 ;  /* 0x0000000603037221 */ /* 0x000fe20000000100 */
[----:B------:R-:W-:Y:S01]  /*0480*/  BSSY.RECONVERGENT B3, `(.L_x_3) ;  /* 0x000000d000037945 */ /* 0x000fe20003800200 */
[----:B--2---:R-:W-:-:S04]  /*0490*/  FADD R12, R6, -R0 ;  /* 0x80000000060c7221 */ /* 0x004fc80000000000 */
        /* <DEDUP_REMOVED lines=8> */
[----:B------:R-:W-:Y:S02]  /*0520*/  MOV R0, R12 ;  /* 0x0000000c00007202 */ /* 0x000fe40000000f00 */
[----:B------:R-:W-:-:S07]  /*0530*/  MOV R2, 0x550 ;  /* 0x0000055000027802 */ /* 0x000fce0000000f00 */
[----:B-1----:R-:W-:Y:S05]  /*0540*/  CALL.REL.NOINC `($__internal_0_$__cuda_sm3x_div_rn_noftz_f32_slowpath) ;  /* 0x0000001000187944 */ /* 0x002fea0003c00000 */
.L_x_9:
[----:B------:R-:W-:Y:S05]  /*0550*/  BSYNC.RECONVERGENT B3 ;  /* 0x0000000000037941 */ /* 0x000fea0003800200 */
.L_x_3:
[----:B------:R-:W-:Y:S05]  /*0560*/  BSYNC.RECONVERGENT B2 ;  /* 0x0000000000027941 */ /* 0x000fea0003800200 */
.L_x_2:
[----:B------:R-:W-:Y:S05]  /*0570*/  WARPSYNC.ALL ;  /* 0x0000000000007948 */ /* 0x000fea0003800000 */
[----:B-1----:R-:W-:Y:S01]  /*0580*/  IMAD.WIDE R16, R7, 0x4, R16 ;  /* 0x0000000407107825 */ /* 0x002fe200078e0210 */
[----:B------:R-:W2:Y:S04]  /*0590*/  LDG.E R2, desc[UR12][R10.64+-0x10] ;  /* 0xfffff00c0a027981 */ /* 0x000ea8000c1e1900 */
[----:B------:R-:W2:Y:S01]  /*05a0*/  LDG.E R3, desc[UR12][R16.64] ;  /* 0x0000000c10037981 */ /* 0x000ea2000c1e1900 */
[----:B------:R-:W-:Y:S01]  /*05b0*/  BSSY.RECONVERGENT B2, `(.L_x_10) ;  /* 0x0000034000027945 */ /* 0x000fe20003800200 */
[----:B------:R-:W-:Y:S01]  /*05c0*/  FMNMX R13, R0, R13, PT ;  /* 0x0000000d000d7209 */ /* 0x000fe20003800000 */
        /* <DEDUP_REMOVED lines=15> */
.L_x_13:
[----:B------:R-:W-:Y:S05]  /*06c0*/  BSYNC.RELIABLE B0 ;  /* 0x0000000000007941 */ /* 0x000fea0003800100 */
.L_x_12:
[----:B------:R-:W-:-:S13]  /*06d0*/  FSETP.GEU.AND P0, PT, R3, R12, PT ;  /* 0x0000000c0300720b */ /* 0x000fda0003f0e000 */
[----:B------:R-:W-:Y:S05]  /*06e0*/  @!P0 BRA `(.L_x_14) ;  /* 0x0000000000448947 */ /* 0x000fea0003800000 */
[----:B------:R-:W2:Y:S01]  /*06f0*/  LDG.E R5, desc[UR12][R10.64+-0x8] ;  /* 0xfffff80c0a057981 */ /* 0x000ea2000c1e1900 */
[----:B------:R-:W-:Y:S01]  /*0700*/  FADD R3, -R3, R6 ;  /* 0x0000000603037221 */ /* 0x000fe20000000100 */
[----:B------:R-:W-:Y:S01]  /*0710*/  BSSY.RECONVERGENT B3, `(.L_x_15) ;  /* 0x000000d000037945 */ /* 0x000fe20003800200 */
[----:B--2---:R-:W-:-:S04]  /*0720*/  FADD R12, R6, -R5 ;  /* 0x80000005060c7221 */ /* 0x004fc80000000000 */
[----:B------:R-:W0:Y:S08]  /*0730*/  MUFU.RCP R0, R12 ;  /* 0x0000000c00007308 */ /* 0x000e300000001000 */
[----:B------:R-:W1:Y:S01]  /*0740*/  FCHK P0, R3, R12 ;  /* 0x0000000c03007302 */ /* 0x000e620000000000 */
[----:B0-----:R-:W-:-:S04]  /*0750*/  FFMA R5, -R12, R0, 1 ;  /* 0x3f8000000c057423 */ /* 0x001fc80000000100 */
[----:B------:R-:W-:-:S04]  /*0760*/  FFMA R0, R0, R5, R0 ;  /* 0x0000000500007223 */ /* 0x000fc80000000000 */
[----:B------:R-:W-:-:S04]  /*0770*/  FFMA R5, R3, R0, RZ ;  /* 0x0000000003057223 */ /* 0x000fc800000000ff */
[----:B------:R-:W-:-:S04]  /*0780*/  FFMA R2, -R12, R5, R3 ;  /* 0x000000050c027223 */ /* 0x000fc80000000103 */
[----:B------:R-:W-:Y:S01]  /*0790*/  FFMA R0, R0, R2, R5 ;  /* 0x0000000200007223 */ /* 0x000fe20000000005 */
[----:B-1----:R-:W-:Y:S06]  /*07a0*/  @!P0 BRA `(.L_x_16) ;  /* 0x00000000000c8947 */ /* 0x002fec0003800000 */
[----:B------:R-:W-:Y:S01]  /*07b0*/  IMAD.MOV.U32 R0, RZ, RZ, R12 ;  /* 0x000000ffff007224 */ /* 0x000fe200078e000c */
[----:B------:R-:W-:-:S07]  /*07c0*/  MOV R2, 0x7e0 ;  /* 0x000007e000027802 */ /* 0x000fce0000000f00 */
[----:B------:R-:W-:Y:S05]  /*07d0*/  CALL.REL.NOINC `($__internal_0_$__cuda_sm3x_div_rn_noftz_f32_slowpath) ;  /* 0x0000000c00747944 */ /* 0x000fea0003c00000 */
.L_x_16:
[----:B------:R-:W-:Y:S05]  /*07e0*/  BSYNC.RECONVERGENT B3 ;  /* 0x0000000000037941 */ /* 0x000fea0003800200 */
.L_x_15:
[----:B------:R-:W-:Y:S05]  /*07f0*/  BRA `(.L_x_11) ;  /* 0x00000000003c7947 */ /* 0x000fea0003800000 */
.L_x_14:
[----:B------:R-:W-:Y:S01]  /*0800*/  FADD R12, -R2, R12 ;  /* 0x0000000c020c7221 */ /* 0x000fe20000000100 */
[----:B------:R-:W-:Y:S01]  /*0810*/  FADD R3, R3, -R2 ;  /* 0x8000000203037221 */ /* 0x000fe20000000000 */
[----:B------:R-:W-:Y:S02]  /*0820*/  BSSY.RECONVERGENT B3, `(.L_x_11) ;  /* 0x000000c000037945 */ /* 0x000fe40003800200 */
        /* <DEDUP_REMOVED lines=8> */
[----:B------:R-:W-:Y:S02]  /*08b0*/  MOV R0, R12 ;  /* 0x0000000c00007202 */ /* 0x000fe40000000f00 */
[----:B------:R-:W-:-:S07]  /*08c0*/  MOV R2, 0x8e0 ;  /* 0x000008e000027802 */ /* 0x000fce0000000f00 */
[----:B------:R-:W-:Y:S05]  /*08d0*/  CALL.REL.NOINC `($__internal_0_$__cuda_sm3x_div_rn_noftz_f32_slowpath) ;  /* 0x0000000c00347944 */ /* 0x000fea0003c00000 */
.L_x_17:
[----:B------:R-:W-:Y:S05]  /*08e0*/  BSYNC.RECONVERGENT B3 ;  /* 0x0000000000037941 */ /* 0x000fea0003800200 */
.L_x_11:
[----:B------:R-:W-:Y:S05]  /*08f0*/  BSYNC.RECONVERGENT B2 ;  /* 0x0000000000027941 */ /* 0x000fea0003800200 */
.L_x_10:
[----:B------:R-:W-:Y:S05]  /*0900*/  WARPSYNC.ALL ;  /* 0x0000000000007948 */ /* 0x000fea0003800000 */
[----:B------:R-:W-:Y:S01]  /*0910*/  IMAD.WIDE R16, R7, 0x4, R16 ;  /* 0x0000000407107825 */ /* 0x000fe200078e0210 */
        /* <DEDUP_REMOVED lines=19> */
.L_x_21:
[----:B------:R-:W-:Y:S05]  /*0a50*/  BSYNC.RELIABLE B0 ;  /* 0x0000000000007941 */ /* 0x000fea0003800100 */
.L_x_20:
        /* <DEDUP_REMOVED lines=17> */
.L_x_24:
[----:B------:R-:W-:Y:S05]  /*0b70*/  BSYNC.RECONVERGENT B3 ;  /* 0x0000000000037941 */ /* 0x000fea0003800200 */
.L_x_23:
[----:B------:R-:W-:Y:S05]  /*0b80*/  BRA `(.L_x_19) ;  /* 0x00000000003c7947 */ /* 0x000fea0003800000 */
.L_x_22:
        /* <DEDUP_REMOVED lines=14> */
.L_x_25:
[----:B------:R-:W-:Y:S05]  /*0c70*/  BSYNC.RECONVERGENT B3 ;  /* 0x0000000000037941 */ /* 0x000fea0003800200 */
.L_x_19:
[----:B------:R-:W-:Y:S05]  /*0c80*/  BSYNC.RECONVERGENT B2 ;  /* 0x0000000000027941 */ /* 0x000fea0003800200 */
.L_x_18:
        /* <DEDUP_REMOVED lines=21> */
.L_x_29:
[----:B------:R-:W-:Y:S05]  /*0de0*/  BSYNC.RELIABLE B0 ;  /* 0x0000000000007941 */ /* 0x000fea0003800100 */
.L_x_28:
        /* <DEDUP_REMOVED lines=17> */
.L_x_32:
[----:B------:R-:W-:Y:S05]  /*0f00*/  BSYNC.RECONVERGENT B3 ;  /* 0x0000000000037941 */ /* 0x000fea0003800200 */
.L_x_31:
[----:B------:R-:W-:Y:S05]  /*0f10*/  BRA `(.L_x_27) ;  /* 0x00000000003c7947 */ /* 0x000fea0003800000 */
.L_x_30:
        /* <DEDUP_REMOVED lines=14> */
.L_x_33:
[----:B------:R-:W-:Y:S05]  /*1000*/  BSYNC.RECONVERGENT B3 ;  /* 0x0000000000037941 */ /* 0x000fea0003800200 */
.L_x_27:
[----:B------:R-:W-:Y:S05]  /*1010*/  BSYNC.RECONVERGENT B2 ;  /* 0x0000000000027941 */ /* 0x000fea0003800200 */
.L_x_26:
[----:B------:R-:W-:Y:S05]  /*1020*/  WARPSYNC.ALL ;  /* 0x0000000000007948 */ /* 0x000fea0003800000 */
[----:B------:R-:W-:Y:S02]  /*1030*/  IADD3 R10, P0, PT, R10, 0x40, RZ ;  /* 0x000000400a0a7810 */ /* 0x000fe40007f1e0ff */
[----:B------:R-:W-:Y:S02]  /*1040*/  FMNMX R13, R13, R0, PT ;  /* 0x000000000d0d7209 */ /* 0x000fe40003800000 */
[----:B------:R-:W-:Y:S01]  /*1050*/  LEA R8, R7, R8, 0x2 ;  /* 0x0000000807087211 */ /* 0x000fe200078e10ff */
[----:B------:R-:W-:Y:S01]  /*1060*/  IMAD.X R11, RZ, RZ, R11, P0 ;  /* 0x000000ffff0b7224 */ /* 0x000fe200000e060b */
[----:B------:R-:W-:Y:S07]  /*1070*/  BRA.U UP0, `(.L_x_34) ;  /* 0xfffffff100587547 */ /* 0x000fee000b83ffff */
.L_x_1:
[----:B------:R-:W-:-:S09]  /*1080*/  UISETP.NE.AND UP0, UPT, UR10, URZ, UPT ;  /* 0x000000ff0a00728c */ /* 0x000fd2000bf05270 */
[----:B------:R-:W-:Y:S05]  /*1090*/  BRA.U !UP0, `(.L_x_0) ;  /* 0x0000000508287547 */ /* 0x000fea000b800000 */
[----:B------:R-:W0:Y:S01]  /*10a0*/  LDCU.64 UR6, c[0x0][0x390] ;  /* 0x00007200ff0677ac */ /* 0x000e220008000a00 */
[----:B------:R-:W1:Y:S01]  /*10b0*/  LDC.64 R10, c[0x0][0x388] ;  /* 0x0000e200ff0a7b82 */ /* 0x000e620000000a00 */
[----:B------:R-:W-:Y:S01]  /*10c0*/  IMAD R7, R7, UR4, R4 ;  /* 0x0000000407077c24 */ /* 0x000fe2000f8e0204 */
[----:B------:R-:W-:Y:S01]  /*10d0*/  USHF.L.U32 UR5, UR4, 0x2, URZ ;  /* 0x0000000204057899 */ /* 0x000fe200080006ff */
[----:B------:R-:W2:Y:S03]  /*10e0*/  LDCU UR9, c[0x0][0x39c] ;  /* 0x00007380ff0977ac */ /* 0x000ea60008000800 */
[----:B0-----:R-:W-:Y:S02]  /*10f0*/  UIMAD.WIDE.U32 UR6, UR5, 0x4, UR6 ;  /* 0x00000004050678a5 */ /* 0x001fe4000f8e0006 */
[----:B------:R-:W-:Y:S02]  /*1100*/  UIADD3 UR5, UPT, UPT, -UR10, URZ, URZ ;  /* 0x000000ff0a057290 */ /* 0x000fe4000fffe1ff */
[----:B------:R-:W-:-:S04]  /*1110*/  UIADD3 UR8, UP0, UPT, UR6, 0x8, URZ ;  /* 0x0000000806087890 */ /* 0x000fc8000ff1e0ff */
[----:B------:R-:W-:Y:S02]  /*1120*/  UIADD3.X UR6, UPT, UPT, URZ, UR7, URZ, UP0, !UPT ;  /* 0x00000007ff067290 */ /* 0x000fe400087fe4ff */
[----:B------:R-:W-:-:S04]  /*1130*/  IMAD.U32 R14, RZ, RZ, UR8 ;  /* 0x00000008ff0e7e24 */ /* 0x000fc8000f8e00ff */
[----:B--2---:R-:W-:-:S07]  /*1140*/  MOV R15, UR6 ;  /* 0x00000006000f7c02 */ /* 0x004fce0008000f00 */
.L_x_43:
[----:B-1----:R-:W-:Y:S01]  /*1150*/  IMAD.WIDE R2, R7, 0x4, R10 ;  /* 0x0000000407027825 */ /* 0x002fe200078e020a */
[----:B------:R-:W2:Y:S05]  /*1160*/  LDG.E R6, desc[UR12][R14.64+-0x8] ;  /* 0xfffff80c0e067981 */ /* 0x000eaa000c1e1900 */
        /* <DEDUP_REMOVED lines=19> */
.L_x_38:
[----:B------:R-:W-:Y:S05]  /*12a0*/  BSYNC.RELIABLE B0 ;  /* 0x0000000000007941 */ /* 0x000fea0003800100 */
.L_x_37:
        /* <DEDUP_REMOVED lines=17> */
.L_x_41:
[----:B------:R-:W-:Y:S05]  /*13c0*/  BSYNC.RECONVERGENT B3 ;  /* 0x0000000000037941 */ /* 0x000fea0003800200 */
.L_x_40:
[----:B------:R-:W-:Y:S05]  /*13d0*/  BRA `(.L_x_36) ;  /* 0x00000000003c7947 */ /* 0x000fea0003800000 */
.L_x_39:
        /* <DEDUP_REMOVED lines=14> */
.L_x_42:
[----:B------:R-:W-:Y:S05]  /*14c0*/  BSYNC.RECONVERGENT B3 ;  /* 0x0000000000037941 */ /* 0x000fea0003800200 */
.L_x_36:
[----:B------:R-:W-:Y:S05]  /*14d0*/  BSYNC.RECONVERGENT B2 ;  /* 0x0000000000027941 */ /* 0x000fea0003800200 */
.L_x_35:
[----:B------:R-:W-:Y:S05]  /*14e0*/  WARPSYNC.ALL ;  /* 0x0000000000007948 */ /* 0x000fea0003800000 */
[----:B------:R-:W-:Y:S01]  /*14f0*/  IADD3 R14, P0, PT, R14, 0x10, RZ ;  /* 0x000000100e0e7810 */ /* 0x000fe20007f1e0ff */
[----:B------:R-:W-:Y:S01]  /*1500*/  VIADD R7, R7, UR9 ;  /* 0x0000000907077c36 */ /* 0x000fe20008000000 */
[----:B------:R-:W-:Y:S02]  /*1510*/  FMNMX R13, R0, R13, PT ;  /* 0x0000000d000d7209 */ /* 0x000fe40003800000 */
[----:B------:R-:W-:Y:S01]  /*1520*/  IADD3.X R15, PT, PT, RZ, R15, RZ, P0, !PT ;  /* 0x0000000fff0f7210 */ /* 0x000fe200007fe4ff */
[----:B------:R-:W-:Y:S08]  /*1530*/  BRA.U UP0, `(.L_x_43) ;  /* 0xfffffffd00047547 */ /* 0x000ff0000b83ffff */
.L_x_0:
[----:B------:R-:W0:Y:S01]  /*1540*/  LDC.64 R2, c[0x0][0x380] ;  /* 0x0000e000ff027b82 */ /* 0x000e220000000a00 */
[----:B------:R-:W1:Y:S02]  /*1550*/  LDCU UR6, c[0x0][0x398] ;  /* 0x00007300ff0677ac */ /* 0x000e640008000800 */
[----:B-1----:R-:W-:Y:S01]  /*1560*/  FSETP.GT.AND P0, PT, R13, UR6, PT ;  /* 0x000000060d007c0b */ /* 0x002fe2000bf04000 */
[----:B0-----:R-:W-:-:S03]  /*1570*/  IMAD.WIDE R4, R4, 0x2, R2 ;  /* 0x0000000204047825 */ /* 0x001fc600078e0202 */
[----:B------:R-:W-:-:S05]  /*1580*/  SEL R3, RZ, 0x1, !P0 ;  /* 0x00000001ff037807 */ /* 0x000fca0004000000 */
[----:B------:R-:W-:Y:S01]  /*1590*/  STG.E.U16 desc[UR12][R4.64], R3 ;  /* 0x0000000304007986 */ /* 0x000fe2000c10150c */
[----:B------:R-:W-:Y:S05]  /*15a0*/  EXIT ;  /* 0x000000000000794d */ /* 0x000fea0003800000 */
        .weak           $__internal_0_$__cuda_sm3x_div_rn_noftz_f32_slowpath
        .type           $__internal_0_$__cuda_sm3x_div_rn_noftz_f32_slowpath,@function
        .size           $__internal_0_$__cuda_sm3x_div_rn_noftz_f32_slowpath,(.L_x_56 - $__internal_0_$__cuda_sm3x_div_rn_noftz_f32_slowpath)
$__internal_0_$__cuda_sm3x_div_rn_noftz_f32_slowpath:
[----:B------:R-:W-:Y:S01]  /*15b0*/  SHF.R.U32.HI R5, RZ, 0x17, R0 ;  /* 0x00000017ff057819 */ /* 0x000fe20000011600 */
[----:B------:R-:W-:Y:S01]  /*15c0*/  BSSY.RECONVERGENT B0, `(.L_x_44) ;  /* 0x0000063000007945 */ /* 0x000fe20003800200 */
[----:B------:R-:W-:Y:S02]  /*15d0*/  SHF.R.U32.HI R9, RZ, 0x17, R3 ;  /* 0x00000017ff097819 */ /* 0x000fe40000011603 */
[----:B------:R-:W-:Y:S02]  /*15e0*/  LOP3.LUT R5, R5, 0xff, RZ, 0xc0, !PT ;  /* 0x000000ff05057812 */ /* 0x000fe400078ec0ff */
[----:B------:R-:W-:-:S03]  /*15f0*/  LOP3.LUT R9, R9, 0xff, RZ, 0xc0, !PT ;  /* 0x000000ff09097812 */ /* 0x000fc600078ec0ff */
[----:B------:R-:W-:Y:S01]  /*1600*/  VIADD R12, R5, 0xffffffff ;  /* 0xffffffff050c7836 */ /* 0x000fe20000000000 */
[----:B------:R-:W-:-:S04]  /*1610*/  IADD3 R6, PT, PT, R9, -0x1, RZ ;  /* 0xffffffff09067810 */ /* 0x000fc80007ffe0ff */
[----:B------:R-:W-:-:S04]  /*1620*/  ISETP.GT.U32.AND P0, PT, R12, 0xfd, PT ;  /* 0x000000fd0c00780c */ /* 0x000fc80003f04070 */
[----:B------:R-:W-:-:S13]  /*1630*/  ISETP.GT.U32.OR P0, PT, R6, 0xfd, P0 ;  /* 0x000000fd0600780c */ /* 0x000fda0000704470 */
[----:B------:R-:W-:Y:S01]  /*1640*/  @!P0 IMAD.MOV.U32 R6, RZ, RZ, RZ ;  /* 0x000000ffff068224 */ /* 0x000fe200078e00ff */
[----:B------:R-:W-:Y:S06]  /*1650*/  @!P0 BRA `(.L_x_45) ;  /* 0x0000000000608947 */ /* 0x000fec0003800000 */
[----:B------:R-:W-:Y:S02]  /*1660*/  FSETP.GTU.FTZ.AND P0, PT, |R3|, +INF , PT ;  /* 0x7f8000000300780b */ /* 0x000fe40003f1c200 */
[----:B------:R-:W-:-:S04]  /*1670*/  FSETP.GTU.FTZ.AND P1, PT, |R0|, +INF , PT ;  /* 0x7f8000000000780b */ /* 0x000fc80003f3c200 */
[----:B------:R-:W-:-:S13]  /*1680*/  PLOP3.LUT P0, PT, P0, P1, PT, 0xf8, 0x8f ;  /* 0x00000000008f781c */ /* 0x000fda0000703f70 */
[----:B------:R-:W-:Y:S05]  /*1690*/  @P0 BRA `(.L_x_46) ;  /* 0x0000000400500947 */ /* 0x000fea0003800000 */
[----:B------:R-:W-:-:S13]  /*16a0*/  LOP3.LUT P0, RZ, R0, 0x7fffffff, R3, 0xc8, !PT ;  /* 0x7fffffff00ff7812 */ /* 0x000fda000780c803 */
[----:B------:R-:W-:Y:S05]  /*16b0*/  @!P0 BRA `(.L_x_47) ;  /* 0x0000000400408947 */ /* 0x000fea0003800000 */
[C---:B------:R-:W-:Y:S02]  /*16c0*/  FSETP.NEU.FTZ.AND P2, PT, |R3|.reuse, +INF , PT ;  /* 0x7f8000000300780b */ /* 0x040fe40003f5d200 */
[----:B------:R-:W-:Y:S02]  /*16d0*/  FSETP.NEU.FTZ.AND P1, PT, |R0|, +INF , PT ;  /* 0x7f8000000000780b */ /* 0x000fe40003f3d200 */
[----:B------:R-:W-:-:S11]  /*16e0*/  FSETP.NEU.FTZ.AND P0, PT, |R3|, +INF , PT ;  /* 0x7f8000000300780b */ /* 0x000fd60003f1d200 */
[----:B------:R-:W-:Y:S05]  /*16f0*/  @!P1 BRA !P2, `(.L_x_47) ;  /* 0x0000000400309947 */ /* 0x000fea0005000000 */
[----:B------:R-:W-:-:S04]  /*1700*/  LOP3.LUT P2, RZ, R3, 0x7fffffff, RZ, 0xc0, !PT ;  /* 0x7fffffff03ff7812 */ /* 0x000fc8000784c0ff */
[----:B------:R-:W-:-:S13]  /*1710*/  PLOP3.LUT P1, PT, P1, P2, PT, 0x2f, 0xf2 ;  /* 0x0000000000f2781c */ /* 0x000fda0000f24577 */
[----:B------:R-:W-:Y:S05]  /*1720*/  @P1 BRA `(.L_x_48) ;  /* 0x00000004001c1947 */ /* 0x000fea0003800000 */
[----:B------:R-:W-:-:S04]  /*1730*/  LOP3.LUT P1, RZ, R0, 0x7fffffff, RZ, 0xc0, !PT ;  /* 0x7fffffff00ff7812 */ /* 0x000fc8000782c0ff */
[----:B------:R-:W-:-:S13]  /*1740*/  PLOP3.LUT P0, PT, P0, P1, PT, 0x2f, 0xf2 ;  /* 0x0000000000f2781c */ /* 0x000fda0000702577 */
[----:B------:R-:W-:Y:S05]  /*1750*/  @P0 BRA `(.L_x_49) ;  /* 0x0000000400040947 */ /* 0x000fea0003800000 */
[----:B------:R-:W-:Y:S02]  /*1760*/  IADD3 R6, PT, PT, R9, -0x1, RZ ;  /* 0xffffffff09067810 */ /* 0x000fe40007ffe0ff */
[----:B------:R-:W-:Y:S02]  /*1770*/  ISETP.GE.AND P1, PT, R12, RZ, PT ;  /* 0x000000ff0c00720c */ /* 0x000fe40003f26270 */
[----:B------:R-:W-:-:S11]  /*1780*/  ISETP.GE.AND P0, PT, R6, RZ, PT ;  /* 0x000000ff0600720c */ /* 0x000fd60003f06270 */
[----:B------:R-:W-:Y:S02]  /*1790*/  @!P1 FFMA R0, R0, 1.84467440737095516160e+19, RZ ;  /* 0x5f80000000009823 */ /* 0x000fe400000000ff */
[----:B------:R-:W-:Y:S01]  /*17a0*/  @P0 IMAD.MOV.U32 R6, RZ, RZ, RZ ;  /* 0x000000ffff060224 */ /* 0x000fe200078e00ff */
[----:B------:R-:W-:Y:S01]  /*17b0*/  @!P0 MOV R6, 0xffffffc0 ;  /* 0xffffffc000068802 */ /* 0x000fe20000000f00 */
[----:B------:R-:W-:-:S04]  /*17c0*/  @!P0 FFMA R3, R3, 1.84467440737095516160e+19, RZ ;  /* 0x5f80000003038823 */ /* 0x000fc800000000ff */
[----:B------:R-:W-:-:S07]  /*17d0*/  @!P1 VIADD R6, R6, 0x40 ;  /* 0x0000004006069836 */ /* 0x000fce0000000000 */
.L_x_45:
[----:B------:R-:W-:Y:S01]  /*17e0*/  LEA R19, R5, 0xc0800000, 0x17 ;  /* 0xc080000005137811 */ /* 0x000fe200078eb8ff */
[----:B------:R-:W-:Y:S01]  /*17f0*/  VIADD R18, R9, 0xffffff81 ;  /* 0xffffff8109127836 */ /* 0x000fe20000000000 */
[----:B------:R-:W-:Y:S02]  /*1800*/  BSSY.RECONVERGENT B1, `(.L_x_50) ;  /* 0x0000035000017945 */ /* 0x000fe40003800200 */
[----:B------:R-:W-:Y:S01]  /*1810*/  IADD3 R20, PT, PT, -R19, R0, RZ ;  /* 0x0000000013147210 */ /* 0x000fe20007ffe1ff */
[C---:B------:R-:W-:Y:S01]  /*1820*/  IMAD R0, R18.reuse, -0x800000, R3 ;  /* 0xff80000012007824 */ /* 0x040fe200078e0203 */
[----:B------:R-:W-:Y:S02]  /*1830*/  IADD3 R5, PT, PT, R18, 0x7f, -R5 ;  /* 0x0000007f12057810 */ /* 0x000fe40007ffe805 */
[----:B------:R-:W0:Y:S01]  /*1840*/  MUFU.RCP R12, R20 ;  /* 0x00000014000c7308 */ /* 0x000e220000001000 */
[----:B------:R-:W-:Y:S01]  /*1850*/  FADD.FTZ R19, -R20, -RZ ;  /* 0x800000ff14137221 */ /* 0x000fe20000010100 */
[----:B------:R-:W-:-:S03]  /*1860*/  IADD3 R5, PT, PT, R5, R6, RZ ;  /* 0x0000000605057210 */ /* 0x000fc60007ffe0ff */
[----:B0-----:R-:W-:-:S04]  /*1870*/  FFMA R9, R12, R19, 1 ;  /* 0x3f8000000c097423 */ /* 0x001fc80000000013 */
[----:B------:R-:W-:-:S04]  /*1880*/  FFMA R9, R12, R9, R12 ;  /* 0x000000090c097223 */ /* 0x000fc8000000000c */
[----:B------:R-:W-:-:S04]  /*1890*/  FFMA R12, R0, R9, RZ ;  /* 0x00000009000c7223 */ /* 0x000fc800000000ff */
[----:B------:R-:W-:-:S04]  /*18a0*/  FFMA R3, R19, R12, R0 ;  /* 0x0000000c13037223 */ /* 0x000fc80000000000 */
[----:B------:R-:W-:-:S04]  /*18b0*/  FFMA R12, R9, R3, R12 ;  /* 0x00000003090c7223 */ /* 0x000fc8000000000c */
[----:B------:R-:W-:-:S04]  /*18c0*/  FFMA R19, R19, R12, R0 ;  /* 0x0000000c13137223 */ /* 0x000fc80000000000 */
[----:B------:R-:W-:-:S05]  /*18d0*/  FFMA R0, R9, R19, R12 ;  /* 0x0000001309007223 */ /* 0x000fca000000000c */
[----:B------:R-:W-:-:S04]  /*18e0*/  SHF.R.U32.HI R3, RZ, 0x17, R0 ;  /* 0x00000017ff037819 */ /* 0x000fc80000011600 */
[----:B------:R-:W-:-:S05]  /*18f0*/  LOP3.LUT R6, R3, 0xff, RZ, 0xc0, !PT ;  /* 0x000000ff03067812 */ /* 0x000fca00078ec0ff */
[----:B------:R-:W-:-:S05]  /*1900*/  IMAD.IADD R3, R6, 0x1, R5 ;  /* 0x0000000106037824 */ /* 0x000fca00078e0205 */
[----:B------:R-:W-:-:S04]  /*1910*/  IADD3 R6, PT, PT, R3, -0x1, RZ ;  /* 0xffffffff03067810 */ /* 0x000fc80007ffe0ff */
[----:B------:R-:W-:-:S13]  /*1920*/  ISETP.GE.U32.AND P0, PT, R6, 0xfe, PT ;  /* 0x000000fe0600780c */ /* 0x000fda0003f06070 */
[----:B------:R-:W-:Y:S05]  /*1930*/  @!P0 BRA `(.L_x_51) ;  /* 0x0000000000808947 */ /* 0x000fea0003800000 */
[----:B------:R-:W-:-:S13]  /*1940*/  ISETP.GT.AND P0, PT, R3, 0xfe, PT ;  /* 0x000000fe0300780c */ /* 0x000fda0003f04270 */
[----:B------:R-:W-:Y:S05]  /*1950*/  @P0 BRA `(.L_x_52) ;  /* 0x00000000006c0947 */ /* 0x000fea0003800000 */
[----:B------:R-:W-:-:S13]  /*1960*/  ISETP.GE.AND P0, PT, R3, 0x1, PT ;  /* 0x000000010300780c */ /* 0x000fda0003f06270 */
[----:B------:R-:W-:Y:S05]  /*1970*/  @P0 BRA `(.L_x_53) ;  /* 0x0000000000740947 */ /* 0x000fea0003800000 */
[----:B------:R-:W-:Y:S02]  /*1980*/  ISETP.GE.AND P0, PT, R3, -0x18, PT ;  /* 0xffffffe80300780c */ /* 0x000fe40003f06270 */
[----:B------:R-:W-:-:S11]  /*1990*/  LOP3.LUT R0, R0, 0x80000000, RZ, 0xc0, !PT ;  /* 0x8000000000007812 */ /* 0x000fd600078ec0ff */
[----:B------:R-:W-:Y:S05]  /*19a0*/  @!P0 BRA `(.L_x_53) ;  /* 0x0000000000688947 */ /* 0x000fea0003800000 */
[CCC-:B------:R-:W-:Y:S01]  /*19b0*/  FFMA.RZ R5, R9.reuse, R19.reuse, R12.reuse ;  /* 0x0000001309057223 */ /* 0x1c0fe2000000c00c */
[CCC-:B------:R-:W-:Y:S01]  /*19c0*/  FFMA.RP R6, R9.reuse, R19.reuse, R12.reuse ;  /* 0x0000001309067223 */ /* 0x1c0fe2000000800c */
[----:B------:R-:W-:Y:S01]  /*19d0*/  FFMA.RM R9, R9, R19, R12 ;  /* 0x0000001309097223 */ /* 0x000fe2000000400c */
[C---:B------:R-:W-:Y:S01]  /*19e0*/  VIADD R12, R3.reuse, 0x20 ;  /* 0x00000020030c7836 */ /* 0x040fe20000000000 */
[----:B------:R-:W-:Y:S02]  /*19f0*/  ISETP.NE.AND P2, PT, R3, RZ, PT ;  /* 0x000000ff0300720c */ /* 0x000fe40003f45270 */
[----:B------:R-:W-:Y:S02]  /*1a00*/  LOP3.LUT R5, R5, 0x7fffff, RZ, 0xc0, !PT ;  /* 0x007fffff05057812 */ /* 0x000fe400078ec0ff */
[----:B------:R-:W-:Y:S02]  /*1a10*/  ISETP.NE.AND P1, PT, R3, RZ, PT ;  /* 0x000000ff0300720c */ /* 0x000fe40003f25270 */
[----:B------:R-:W-:-:S02]  /*1a20*/  LOP3.LUT R5, R5, 0x800000, RZ, 0xfc, !PT ;  /* 0x0080000005057812 */ /* 0x000fc400078efcff */
[----:B------:R-:W-:Y:S02]  /*1a30*/  IADD3 R3, PT, PT, -R3, RZ, RZ ;  /* 0x000000ff03037210 */ /* 0x000fe40007ffe1ff */
[----:B------:R-:W-:Y:S02]  /*1a40*/  SHF.L.U32 R12, R5, R12, RZ ;  /* 0x0000000c050c7219 */ /* 0x000fe400000006ff */
[----:B------:R-:W-:Y:S02]  /*1a50*/  FSETP.NEU.FTZ.AND P0, PT, R6, R9, PT ;  /* 0x000000090600720b */ /* 0x000fe40003f1d000 */
[----:B------:R-:W-:Y:S02]  /*1a60*/  SEL R6, R3, RZ, P2 ;  /* 0x000000ff03067207 */ /* 0x000fe40001000000 */
[----:B------:R-:W-:Y:S02]  /*1a70*/  ISETP.NE.AND P1, PT, R12, RZ, P1 ;  /* 0x000000ff0c00720c */ /* 0x000fe40000f25270 */
[----:B------:R-:W-:-:S02]  /*1a80*/  SHF.R.U32.HI R6, RZ, R6, R5 ;  /* 0x00000006ff067219 */ /* 0x000fc40000011605 */
[----:B------:R-:W-:Y:S02]  /*1a90*/  PLOP3.LUT P0, PT, P0, P1, PT, 0xf8, 0x8f ;  /* 0x00000000008f781c */ /* 0x000fe40000703f70 */
[----:B------:R-:W-:Y:S02]  /*1aa0*/  SHF.R.U32.HI R12, RZ, 0x1, R6 ;  /* 0x00000001ff0c7819 */ /* 0x000fe40000011606 */
[----:B------:R-:W-:-:S04]  /*1ab0*/  SEL R3, RZ, 0x1, !P0 ;  /* 0x00000001ff037807 */ /* 0x000fc80004000000 */
[----:B------:R-:W-:-:S04]  /*1ac0*/  LOP3.LUT R3, R3, 0x1, R12, 0xf8, !PT ;  /* 0x0000000103037812 */ /* 0x000fc800078ef80c */
[----:B------:R-:W-:-:S05]  /*1ad0*/  LOP3.LUT R3, R3, R6, RZ, 0xc0, !PT ;  /* 0x0000000603037212 */ /* 0x000fca00078ec0ff */
[----:B------:R-:W-:-:S05]  /*1ae0*/  IMAD.IADD R3, R12, 0x1, R3 ;  /* 0x000000010c037824 */ /* 0x000fca00078e0203 */
[----:B------:R-:W-:Y:S01]  /*1af0*/  LOP3.LUT R0, R3, R0, RZ, 0xfc, !PT ;  /* 0x0000000003007212 */ /* 0x000fe200078efcff */
[----:B------:R-:W-:Y:S06]  /*1b00*/  BRA `(.L_x_53) ;  /* 0x0000000000107947 */ /* 0x000fec0003800000 */
.L_x_52:
[----:B------:R-:W-:-:S04]  /*1b10*/  LOP3.LUT R0, R0, 0x80000000, RZ, 0xc0, !PT ;  /* 0x8000000000007812 */ /* 0x000fc800078ec0ff */
[----:B------:R-:W-:Y:S01]  /*1b20*/  LOP3.LUT R0, R0, 0x7f800000, RZ, 0xfc, !PT ;  /* 0x7f80000000007812 */ /* 0x000fe200078efcff */
[----:B------:R-:W-:Y:S06]  /*1b30*/  BRA `(.L_x_53) ;  /* 0x0000000000047947 */ /* 0x000fec0003800000 */
.L_x_51:
[----:B------:R-:W-:-:S07]  /*1b40*/  LEA R0, R5, R0, 0x17 ;  /* 0x0000000005007211 */ /* 0x000fce00078eb8ff */
.L_x_53:
[----:B------:R-:W-:Y:S05]  /*1b50*/  BSYNC.RECONVERGENT B1 ;  /* 0x0000000000017941 */ /* 0x000fea0003800200 */
.L_x_50:
[----:B------:R-:W-:Y:S05]  /*1b60*/  BRA `(.L_x_54) ;  /* 0x0000000000207947 */ /* 0x000fea0003800000 */
.L_x_49:
[----:B------:R-:W-:-:S04]  /*1b70*/  LOP3.LUT R0, R0, 0x80000000, R3, 0x48, !PT ;  /* 0x8000000000007812 */ /* 0x000fc800078e4803 */
[----:B------:R-:W-:Y:S01]  /*1b80*/  LOP3.LUT R0, R0, 0x7f800000, RZ, 0xfc, !PT ;  /* 0x7f80000000007812 */ /* 0x000fe200078efcff */
[----:B------:R-:W-:Y:S06]  /*1b90*/  BRA `(.L_x_54) ;  /* 0x0000000000147947 */ /* 0x000fec0003800000 */
.L_x_48:
[----:B------:R-:W-:Y:S01]  /*1ba0*/  LOP3.LUT R0, R0, 0x80000000, R3, 0x48, !PT ;  /* 0x8000000000007812 */ /* 0x000fe200078e4803 */
[----:B------:R-:W-:Y:S06]  /*1bb0*/  BRA `(.L_x_54) ;  /* 0x00000000000c7947 */ /* 0x000fec0003800000 */
.L_x_47:
[----:B------:R-:W0:Y:S01]  /*1bc0*/  MUFU.RSQ R0, -QNAN ;  /* 0xffc0000000007908 */ /* 0x000e220000001400 */
[----:B------:R-:W-:Y:S05]  /*1bd0*/  BRA `(.L_x_54) ;  /* 0x0000000000047947 */ /* 0x000fea0003800000 */
.L_x_46:
[----:B------:R-:W-:-:S07]  /*1be0*/  FADD.FTZ R0, R3, R0 ;  /* 0x0000000003007221 */ /* 0x000fce0000010000 */
.L_x_54:
[----:B------:R-:W-:Y:S05]  /*1bf0*/  BSYNC.RECONVERGENT B0 ;  /* 0x0000000000007941 */ /* 0x000fea0003800200 */
.L_x_44:
[----:B------:R-:W-:-:S04]  /*1c00*/  HFMA2 R3, -RZ, RZ, 0, 0 ;  /* 0x00000000ff037431 */ /* 0x000fc800000001ff */
[----:B0-----:R-:W-:Y:S05]  /*1c10*/  RET.REL.NODEC R2 `(fuzzy_filter) ;  /* 0xffffffe002f87950 */ /* 0x001fea0003c3ffff */
.L_x_55:
[----:B------:R-:W-:-:S00]  /*1c20*/  BRA `(.L_x_55) ;  /* 0xfffffffc00fc7947 */ /* 0x000fc0000383ffff */
[----:B------:R-:W-:-:S00]  /*1c30*/  NOP ;  /* 0x0000000000007918 */ /* 0x000fc00000000000 */
        /* <DEDUP_REMOVED lines=12> */
.L_x_56:


//--------------------- .nv.shared.reserved.0     --------------------------
	.section	.nv.shared.reserved.0,"aw",@nobits
	.weak		__nv_reservedSMEM_offset_0_alias
	.size		__nv_reservedSMEM_offset_0_alias, 0, 64
	.other		__nv_reservedSMEM_offset_0_alias,@"STO_CUDA_RESERVED_SHARED STV_DEFAULT"
__nv_reservedSMEM_offset_0_alias:
	.zero		0
	.zero		64


//--------------------- .nv.constant0.fuzzy_filter --------------------------
	.section	.nv.constant0.fuzzy_filter,"a",@progbits
	.sectionflags	@""
	.align	4
.nv.constant0.fuzzy_filter:
	.zero		932


//--------------------- SYMBOLS --------------------------

	.type		.nv.reservedSmem.offset0,@object
	.size		.nv.reservedSmem.offset0,0x4
